//
// Generated by NVIDIA NVVM Compiler
//
// Compiler Build ID: CL-36424714
// Cuda compilation tools, release 13.0, V13.0.88
// Based on NVVM 20.0.0
//

.version 9.0
.target sm_100
.address_size 64

	// .globl	default_function_kernel

.visible .entry default_function_kernel(
	.param .u64 .ptr .align 1 default_function_kernel_param_0,
	.param .u64 .ptr .align 1 default_function_kernel_param_1
)
.maxntid 64
{
	.reg .pred 	%p<2>;
	.reg .b32 	%r<26>;
	.reg .b32 	%f<2>;
	.reg .b64 	%rd<9>;

	ld.param.u64 	%rd1, [default_function_kernel_param_0];
	ld.param.u64 	%rd2, [default_function_kernel_param_1];
	cvta.to.global.u64 	%rd3, %rd1;
	cvta.to.global.u64 	%rd4, %rd2;
	mov.u32 	%r1, %ctaid.x;
	mul.hi.u32 	%r2, %r1, 1431655766;
	mul.lo.s32 	%r3, %r2, 192;
	shl.b32 	%r4, %r1, 3;
	mov.u32 	%r5, %tid.x;
	shr.u32 	%r6, %r5, 3;
	or.b32  	%r7, %r4, %r6;
	mul.hi.u32 	%r8, %r7, 715827883;
	shr.u32 	%r9, %r8, 1;
	mul.lo.s32 	%r10, %r9, 12;
	sub.s32 	%r11, %r7, %r10;
	shl.b32 	%r12, %r11, 4;
	shl.b32 	%r13, %r5, 1;
	and.b32  	%r14, %r13, 14;
	mul.lo.s32 	%r15, %r2, 3;
	sub.s32 	%r16, %r1, %r15;
	shl.b32 	%r17, %r16, 1;
	shr.u32 	%r18, %r5, 5;
	or.b32  	%r19, %r17, %r18;
	setp.gt.u32 	%p1, %r19, 2;
	selp.u32 	%r20, 1, 0, %p1;
	or.b32  	%r21, %r14, %r3;
	add.s32 	%r22, %r21, %r12;
	or.b32  	%r23, %r22, %r20;
	mul.wide.u32 	%rd5, %r23, 4;
	add.s64 	%rd6, %rd4, %rd5;
	ld.global.nc.f32 	%f1, [%rd6];
	shl.b32 	%r24, %r1, 6;
	or.b32  	%r25, %r24, %r5;
	mul.wide.u32 	%rd7, %r25, 4;
	add.s64 	%rd8, %rd3, %rd7;
	st.global.f32 	[%rd8], %f1;
	ret;

}


// ===== COMPILED SASS (sm_100) =====

	.target	sm_100

	.elftype	@"ET_EXEC"


//--------------------- .note.nv.tkinfo           --------------------------
	.section	.note.nv.tkinfo,"",@"SHT_NOTE"
	.sectionflags	@"SHF_NOTE_NV_TKINFO"
	.tkinfo
        /*0018*/ 	.word	0x00000002
        /*0030*/ 	.string	""
        /*0030*/ 	.string	"ptxas"
        /*0030*/ 	.string	"Cuda compilation tools, release 13.0, V13.0.88"
        /*0030*/ 	.string	"Build cuda_13.0.r13.0/compiler.36424714_0"
        /*0030*/ 	.string	"-arch sm_100 -m 64 "



//--------------------- .note.nv.cuinfo           --------------------------
	.section	.note.nv.cuinfo,"",@"SHT_NOTE"
	.sectionflags	@"SHF_NOTE_NV_CUINFO"
        /*0018*/ 	.short	0x0002
        /*001a*/ 	.short	0x0064
        /*001c*/ 	.short	0x0082
	.zero		2


//--------------------- .nv.info                  --------------------------
	.section	.nv.info,"",@"SHT_CUDA_INFO"
	.align	4


	//----- nvinfo : EIATTR_REGCOUNT
	.align		4
        /*0000*/ 	.byte	0x04, 0x2f
        /*0002*/ 	.short	(.L_1 - .L_0)
	.align		4
.L_0:
        /*0004*/ 	.word	index@(default_function_kernel)
        /*0008*/ 	.word	0x00000010


	//----- nvinfo : EIATTR_FRAME_SIZE
	.align		4
.L_1:
        /*000c*/ 	.byte	0x04, 0x11
        /*000e*/ 	.short	(.L_3 - .L_2)
	.align		4
.L_2:
        /*0010*/ 	.word	index@(default_function_kernel)
        /*0014*/ 	.word	0x00000000


	//----- nvinfo : EIATTR_MIN_STACK_SIZE
	.align		4
.L_3:
        /*0018*/ 	.byte	0x04, 0x12
        /*001a*/ 	.short	(.L_5 - .L_4)
	.align		4
.L_4:
        /*001c*/ 	.word	index@(default_function_kernel)
        /*0020*/ 	.word	0x00000000
.L_5:


//--------------------- .nv.compat                --------------------------
	.section	.nv.compat,"",@"SHT_CUDA_COMPAT_INFO"
	.align	4
        /*0000*/ 	.byte	0x02, 0x09, 0x00, 0x00, 0x02, 0x02, 0x01, 0x00, 0x02, 0x05, 0x05, 0x00, 0x03, 0x07, 0x01, 0x01
        /*0010*/ 	.byte	0x02, 0x03, 0x00, 0x00, 0x02, 0x06, 0x01, 0x00, 0x04, 0x0b, 0x08, 0x00, 0x09, 0x00, 0x00, 0x00
        /*0020*/ 	.byte	0x00, 0x00, 0x00, 0x00


//--------------------- .nv.info.default_function_kernel --------------------------
	.section	.nv.info.default_function_kernel,"",@"SHT_CUDA_INFO"
	.sectionflags	@""
	.align	4


	//----- nvinfo : EIATTR_CUDA_API_VERSION
	.align		4
        /*0000*/ 	.byte	0x04, 0x37
        /*0002*/ 	.short	(.L_7 - .L_6)
.L_6:
        /*0004*/ 	.word	0x00000082


	//----- nvinfo : EIATTR_KPARAM_INFO
	.align		4
.L_7:
        /*0008*/ 	.byte	0x04, 0x17
        /*000a*/ 	.short	(.L_9 - .L_8)
.L_8:
        /*000c*/ 	.word	0x00000000
        /*0010*/ 	.short	0x0001
        /*0012*/ 	.short	0x0008
        /*0014*/ 	.byte	0x00, 0xf5, 0x21, 0x00


	//----- nvinfo : EIATTR_KPARAM_INFO
	.align		4
.L_9:
        /*0018*/ 	.byte	0x04, 0x17
        /*001a*/ 	.short	(.L_11 - .L_10)
.L_10:
        /*001c*/ 	.word	0x00000000
        /*0020*/ 	.short	0x0000
        /*0022*/ 	.short	0x0000
        /*0024*/ 	.byte	0x00, 0xf5, 0x21, 0x00


	//----- nvinfo : EIATTR_SPARSE_MMA_MASK
	.align		4
.L_11:
        /*0028*/ 	.byte	0x03, 0x50
        /*002a*/ 	.short	0x0000


	//----- nvinfo : EIATTR_MAXREG_COUNT
	.align		4
        /*002c*/ 	.byte	0x03, 0x1b
        /*002e*/ 	.short	0x00ff


	//----- nvinfo : EIATTR_MERCURY_ISA_VERSION
	.align		4
        /*0030*/ 	.byte	0x03, 0x5f
        /*0032*/ 	.short	0x0101


	//----- nvinfo : EIATTR_VRC_CTA_INIT_COUNT
	.align		4
        /*0034*/ 	.byte	0x02, 0x4a
	.zero		1
	.zero		1


	//----- nvinfo : EIATTR_EXIT_INSTR_OFFSETS
	.align		4
        /*0038*/ 	.byte	0x04, 0x1c
        /*003a*/ 	.short	(.L_13 - .L_12)


	//   ....[0]....
.L_12:
        /*003c*/ 	.word	0x000001e0


	//----- nvinfo : EIATTR_MAX_THREADS
	.align		4
.L_13:
        /*0040*/ 	.byte	0x04, 0x05
        /*0042*/ 	.short	(.L_15 - .L_14)
.L_14:
        /*0044*/ 	.word	0x00000040
        /*0048*/ 	.word	0x00000001
        /*004c*/ 	.word	0x00000001


	//----- nvinfo : EIATTR_CBANK_PARAM_SIZE
	.align		4
.L_15:
        /*0050*/ 	.byte	0x03, 0x19
        /*0052*/ 	.short	0x0010


	//----- nvinfo : EIATTR_PARAM_CBANK
	.align		4
        /*0054*/ 	.byte	0x04, 0x0a
        /*0056*/ 	.short	(.L_17 - .L_16)
	.align		4
.L_16:
        /*0058*/ 	.word	index@(.nv.constant0.default_function_kernel)
        /*005c*/ 	.short	0x0380
        /*005e*/ 	.short	0x0010


	//----- nvinfo : EIATTR_SW_WAR
	.align		4
.L_17:
        /*0060*/ 	.byte	0x04, 0x36
        /*0062*/ 	.short	(.L_19 - .L_18)
.L_18:
        /*0064*/ 	.word	0x00000008
.L_19:


//--------------------- .nv.callgraph             --------------------------
	.section	.nv.callgraph,"",@"SHT_CUDA_CALLGRAPH"
	.align	4
	.sectionentsize	8
	.align		4
        /*0000*/ 	.word	0x00000000
	.align		4
        /*0004*/ 	.word	0xffffffff
	.align		4
        /*0008*/ 	.word	0x00000000
	.align		4
        /*000c*/ 	.word	0xfffffffe
	.align		4
        /*0010*/ 	.word	0x00000000
	.align		4
        /*0014*/ 	.word	0xfffffffd
	.align		4
        /*0018*/ 	.word	0x00000000
	.align		4
        /*001c*/ 	.word	0xfffffffc


//--------------------- .text.default_function_kernel --------------------------
	.section	.text.default_function_kernel,"ax",@progbits
	.align	128
        .global         default_function_kernel
        .type           default_function_kernel,@function
        .size           default_function_kernel,(.L_x_1 - default_function_kernel)
        .other          default_function_kernel,@"STO_CUDA_ENTRY STV_DEFAULT"
default_function_kernel:
.text.default_function_kernel:
[----:B------:R-:W-:Y:S01]  /*0000*/  LDC R1, c[0x0][0x37c] ;  /* 0x0000df00ff017b82 */ /* 0x000fe20000000800 */
[----:B------:R-:W0:Y:S01]  /*0010*/  S2R R11, SR_CTAID.X ;  /* 0x00000000000b7919 */ /* 0x000e220000002500 */
[----:B------:R-:W1:Y:S01]  /*0020*/  LDCU.64 UR4, c[0x0][0x358] ;  /* 0x00006b00ff0477ac */ /* 0x000e620008000a00 */
[----:B------:R-:W2:Y:S01]  /*0030*/  S2R R13, SR_TID.X ;  /* 0x00000000000d7919 */ /* 0x000ea20000002100 */
[C---:B0-----:R-:W-:Y:S02]  /*0040*/  IMAD.SHL.U32 R2, R11.reuse, 0x8, RZ ;  /* 0x000000080b027824 */ /* 0x041fe400078e00ff */
[----:B------:R-:W-:Y:S01]  /*0050*/  IMAD.HI.U32 R0, R11, 0x55555556, RZ ;  /* 0x555555560b007827 */ /* 0x000fe200078e00ff */
[----:B--2---:R-:W-:-:S03]  /*0060*/  SHF.R.U32.HI R3, RZ, 0x3, R13 ;  /* 0x00000003ff037819 */ /* 0x004fc6000001160d */
[----:B------:R-:W-:Y:S01]  /*0070*/  IMAD R7, R0, -0x3, R11 ;  /* 0xfffffffd00077824 */ /* 0x000fe200078e020b */
[----:B------:R-:W-:Y:S01]  /*0080*/  SHF.R.U32.HI R9, RZ, 0x5, R13 ;  /* 0x00000005ff097819 */ /* 0x000fe2000001160d */
[----:B------:R-:W-:Y:S01]  /*0090*/  IMAD.SHL.U32 R6, R13, 0x2, RZ ;  /* 0x000000020d067824 */ /* 0x000fe200078e00ff */
[----:B------:R-:W-:Y:S02]  /*00a0*/  LOP3.LUT R4, R2, R3, RZ, 0xfc, !PT ;  /* 0x0000000302047212 */ /* 0x000fe400078efcff */
[----:B------:R-:W0:Y:S01]  /*00b0*/  LDC.64 R2, c[0x0][0x388] ;  /* 0x0000e200ff027b82 */ /* 0x000e220000000a00 */
[----:B------:R-:W-:Y:S02]  /*00c0*/  SHF.L.U32 R8, R7, 0x1, RZ ;  /* 0x0000000107087819 */ /* 0x000fe400000006ff */
[----:B------:R-:W-:Y:S01]  /*00d0*/  IMAD.HI.U32 R5, R4, 0x2aaaaaab, RZ ;  /* 0x2aaaaaab04057827 */ /* 0x000fe200078e00ff */
[----:B------:R-:W-:Y:S02]  /*00e0*/  LOP3.LUT R7, R6, 0xe, RZ, 0xc0, !PT ;  /* 0x0000000e06077812 */ /* 0x000fe400078ec0ff */
[----:B------:R-:W-:-:S02]  /*00f0*/  LOP3.LUT R8, R8, R9, RZ, 0xfc, !PT ;  /* 0x0000000908087212 */ /* 0x000fc400078efcff */
[----:B------:R-:W-:Y:S01]  /*0100*/  SHF.R.U32.HI R5, RZ, 0x1, R5 ;  /* 0x00000001ff057819 */ /* 0x000fe20000011605 */
[----:B------:R-:W-:Y:S01]  /*0110*/  IMAD R0, R0, 0xc0, R7 ;  /* 0x000000c000007824 */ /* 0x000fe200078e0207 */
[----:B------:R-:W-:-:S03]  /*0120*/  ISETP.GT.U32.AND P0, PT, R8, 0x2, PT ;  /* 0x000000020800780c */ /* 0x000fc60003f04070 */
[----:B------:R-:W-:-:S04]  /*0130*/  IMAD R5, R5, -0xc, R4 ;  /* 0xfffffff405057824 */ /* 0x000fc800078e0204 */
[----:B------:R-:W-:Y:S01]  /*0140*/  IMAD R5, R5, 0x10, R0 ;  /* 0x0000001005057824 */ /* 0x000fe200078e0200 */
[----:B------:R-:W-:-:S04]  /*0150*/  SEL R0, RZ, 0x1, !P0 ;  /* 0x00000001ff007807 */ /* 0x000fc80004000000 */
[----:B------:R-:W-:-:S05]  /*0160*/  IADD3 R5, PT, PT, R0, R5, RZ ;  /* 0x0000000500057210 */ /* 0x000fca0007ffe0ff */
[----:B0-----:R-:W-:Y:S02]  /*0170*/  IMAD.WIDE.U32 R2, R5, 0x4, R2 ;  /* 0x0000000405027825 */ /* 0x001fe400078e0002 */
[----:B------:R-:W0:Y:S04]  /*0180*/  LDC.64 R4, c[0x0][0x380] ;  /* 0x0000e000ff047b82 */ /* 0x000e280000000a00 */
[----:B-1----:R-:W2:Y:S01]  /*0190*/  LDG.E.CONSTANT R3, desc[UR4][R2.64] ;  /* 0x0000000402037981 */ /* 0x002ea2000c1e9900 */
[----:B------:R-:W-:-:S05]  /*01a0*/  IMAD.SHL.U32 R0, R11, 0x40, RZ ;  /* 0x000000400b007824 */ /* 0x000fca00078e00ff */
[----:B------:R-:W-:-:S05]  /*01b0*/  LOP3.LUT R7, R0, R13, RZ, 0xfc, !PT ;  /* 0x0000000d00077212 */ /* 0x000fca00078efcff */
[----:B0-----:R-:W-:-:S05]  /*01c0*/  IMAD.WIDE.U32 R4, R7, 0x4, R4 ;  /* 0x0000000407047825 */ /* 0x001fca00078e0004 */
[----:B--2---:R-:W-:Y:S01]  /*01d0*/  STG.E desc[UR4][R4.64], R3 ;  /* 0x0000000304007986 */ /* 0x004fe2000c101904 */
[----:B------:R-:W-:Y:S05]  /*01e0*/  EXIT ;  /* 0x000000000000794d */ /* 0x000fea0003800000 */
.L_x_0:
[----:B------:R-:W-:-:S00]  /*01f0*/  BRA `(.L_x_0) ;  /* 0xfffffffc00fc7947 */ /* 0x000fc0000383ffff */
[----:B------:R-:W-:-:S00]  /*0200*/  NOP ;  /* 0x0000000000007918 */ /* 0x000fc00000000000 */
[----:B------:R-:W-:-:S00]  /*0210*/  NOP ;  /* 0x0000000000007918 */ /* 0x000fc00000000000 */
[----:B------:R-:W-:-:S00]  /*0220*/  NOP ;  /* 0x0000000000007918 */ /* 0x000fc00000000000 */
[----:B------:R-:W-:-:S00]  /*0230*/  NOP ;  /* 0x0000000000007918 */ /* 0x000fc00000000000 */
[----:B------:R-:W-:-:S00]  /*0240*/  NOP ;  /* 0x0000000000007918 */ /* 0x000fc00000000000 */
[----:B------:R-:W-:-:S00]  /*0250*/  NOP ;  /* 0x0000000000007918 */ /* 0x000fc00000000000 */
[----:B------:R-:W-:-:S00]  /*0260*/  NOP ;  /* 0x0000000000007918 */ /* 0x000fc00000000000 */
[----:B------:R-:W-:-:S00]  /*0270*/  NOP ;  /* 0x0000000000007918 */ /* 0x000fc00000000000 */
.L_x_1:


//--------------------- .nv.shared.reserved.0     --------------------------
	.section	.nv.shared.reserved.0,"aw",@nobits
	.weak		__nv_reservedSMEM_offset_0_alias
	.size		__nv_reservedSMEM_offset_0_alias, 0, 64
	.other		__nv_reservedSMEM_offset_0_alias,@"STO_CUDA_RESERVED_SHARED STV_DEFAULT"
__nv_reservedSMEM_offset_0_alias:
	.zero		0
	.zero		64


//--------------------- .nv.constant0.default_function_kernel --------------------------
	.section	.nv.constant0.default_function_kernel,"a",@progbits
	.sectionflags	@""
	.align	4
.nv.constant0.default_function_kernel:
	.zero		912


//--------------------- SYMBOLS --------------------------

	.type		.nv.reservedSmem.offset0,@object
	.size		.nv.reservedSmem.offset0,0x4
